	.headerflags	@"EF_CUDA_TEXMODE_UNIFIED EF_CUDA_64BIT_ADDRESS EF_CUDA_ACCELERATORS EF_CUDA_SM90 EF_CUDA_VIRTUAL_SM(EF_CUDA_SM90)"
	.elftype	@"ET_EXEC"


//--------------------- .nv.info                  --------------------------
	.section	.nv.info,"",@"SHT_CUDA_INFO"
	.align	4


	//----- nvinfo : EIATTR_REGCOUNT
	.align		4
        /*0000*/ 	.byte	0x04, 0x2f
        /*0002*/ 	.short	(.L_3 - .L_2)
	.align		4
.L_2:
        /*0004*/ 	.word	index@(triton_poi_fused__native_batch_norm_legit_no_training_relu_9)
        /*0008*/ 	.word	0x00000020


	//----- nvinfo : EIATTR_MIN_STACK_SIZE
	.align		4
.L_3:
        /*000c*/ 	.byte	0x04, 0x12
        /*000e*/ 	.short	(.L_5 - .L_4)
	.align		4
.L_4:
        /*0010*/ 	.word	index@(triton_poi_fused__native_batch_norm_legit_no_training_relu_9)
        /*0014*/ 	.word	0x00000000


	//----- nvinfo : EIATTR_FRAME_SIZE
	.align		4
.L_5:
        /*0018*/ 	.byte	0x04, 0x11
        /*001a*/ 	.short	(.L_7 - .L_6)
	.align		4
.L_6:
        /*001c*/ 	.word	index@(triton_poi_fused__native_batch_norm_legit_no_training_relu_9)
        /*0020*/ 	.word	0x00000000


	//----- nvinfo : EIATTR_MIN_STACK_SIZE
	.align		4
.L_7:
        /*0024*/ 	.byte	0x04, 0x12
        /*0026*/ 	.short	(.L_9 - .L_8)
	.align		4
.L_8:
        /*0028*/ 	.word	index@(triton_poi_fused__native_batch_norm_legit_no_training_relu_9)
        /*002c*/ 	.word	0x00000000
.L_9:


//--------------------- .nv.info.triton_poi_fused__native_batch_norm_legit_no_training_relu_9 --------------------------
	.section	.nv.info.triton_poi_fused__native_batch_norm_legit_no_training_relu_9,"",@"SHT_CUDA_INFO"
	.sectionflags	@""
	.align	4


	//----- nvinfo : EIATTR_CUDA_API_VERSION
	.align		4
        /*0000*/ 	.byte	0x04, 0x37
        /*0002*/ 	.short	(.L_11 - .L_10)
.L_10:
        /*0004*/ 	.word	0x0000007c


	//----- nvinfo : EIATTR_KPARAM_INFO
	.align		4
.L_11:
        /*0008*/ 	.byte	0x04, 0x17
        /*000a*/ 	.short	(.L_13 - .L_12)
.L_12:
        /*000c*/ 	.word	0x00000000
        /*0010*/ 	.short	0x0006
        /*0012*/ 	.short	0x0030
        /*0014*/ 	.byte	0x00, 0xf0, 0x11, 0x00


	//----- nvinfo : EIATTR_KPARAM_INFO
	.align		4
.L_13:
        /*0018*/ 	.byte	0x04, 0x17
        /*001a*/ 	.short	(.L_15 - .L_14)
.L_14:
        /*001c*/ 	.word	0x00000000
        /*0020*/ 	.short	0x0005
        /*0022*/ 	.short	0x0028
        /*0024*/ 	.byte	0x00, 0xf4, 0x21, 0x00


	//----- nvinfo : EIATTR_KPARAM_INFO
	.align		4
.L_15:
        /*0028*/ 	.byte	0x04, 0x17
        /*002a*/ 	.short	(.L_17 - .L_16)
.L_16:
        /*002c*/ 	.word	0x00000000
        /*0030*/ 	.short	0x0004
        /*0032*/ 	.short	0x0020
        /*0034*/ 	.byte	0x00, 0xf4, 0x21, 0x00


	//----- nvinfo : EIATTR_KPARAM_INFO
	.align		4
.L_17:
        /*0038*/ 	.byte	0x04, 0x17
        /*003a*/ 	.short	(.L_19 - .L_18)
.L_18:
        /*003c*/ 	.word	0x00000000
        /*0040*/ 	.short	0x0003
        /*0042*/ 	.short	0x0018
        /*0044*/ 	.byte	0x00, 0xf4, 0x21, 0x00


	//----- nvinfo : EIATTR_KPARAM_INFO
	.align		4
.L_19:
        /*0048*/ 	.byte	0x04, 0x17
        /*004a*/ 	.short	(.L_21 - .L_20)
.L_20:
        /*004c*/ 	.word	0x00000000
        /*0050*/ 	.short	0x0002
        /*0052*/ 	.short	0x0010
        /*0054*/ 	.byte	0x00, 0xf4, 0x21, 0x00


	//----- nvinfo : EIATTR_KPARAM_INFO
	.align		4
.L_21:
        /*0058*/ 	.byte	0x04, 0x17
        /*005a*/ 	.short	(.L_23 - .L_22)
.L_22:
        /*005c*/ 	.word	0x00000000
        /*0060*/ 	.short	0x0001
        /*0062*/ 	.short	0x0008
        /*0064*/ 	.byte	0x00, 0xf4, 0x21, 0x00


	//----- nvinfo : EIATTR_KPARAM_INFO
	.align		4
.L_23:
        /*0068*/ 	.byte	0x04, 0x17
        /*006a*/ 	.short	(.L_25 - .L_24)
.L_24:
        /*006c*/ 	.word	0x00000000
        /*0070*/ 	.short	0x0000
        /*0072*/ 	.short	0x0000
        /*0074*/ 	.byte	0x00, 0xf4, 0x21, 0x00


	//----- nvinfo : EIATTR_SPARSE_MMA_MASK
	.align		4
.L_25:
        /*0078*/ 	.byte	0x03, 0x50
        /*007a*/ 	.short	0x0000


	//----- nvinfo : EIATTR_MAXREG_COUNT
	.align		4
        /*007c*/ 	.byte	0x03, 0x1b
        /*007e*/ 	.short	0x00ff


	//----- nvinfo : EIATTR_EXIT_INSTR_OFFSETS
	.align		4
        /*0080*/ 	.byte	0x04, 0x1c
        /*0082*/ 	.short	(.L_27 - .L_26)


	//   ....[0]....
.L_26:
        /*0084*/ 	.word	0x000006e0


	//----- nvinfo : EIATTR_REQNTID
	.align		4
.L_27:
        /*0088*/ 	.byte	0x04, 0x10
        /*008a*/ 	.short	(.L_29 - .L_28)
.L_28:
        /*008c*/ 	.word	0x00000080
        /*0090*/ 	.word	0x00000001
        /*0094*/ 	.word	0x00000001


	//----- nvinfo : EIATTR_CBANK_PARAM_SIZE
	.align		4
.L_29:
        /*0098*/ 	.byte	0x03, 0x19
        /*009a*/ 	.short	0x0034


	//----- nvinfo : EIATTR_PARAM_CBANK
	.align		4
        /*009c*/ 	.byte	0x04, 0x0a
        /*009e*/ 	.short	(.L_31 - .L_30)
	.align		4
.L_30:
        /*00a0*/ 	.word	index@(.nv.constant0.triton_poi_fused__native_batch_norm_legit_no_training_relu_9)
        /*00a4*/ 	.short	0x0210
        /*00a6*/ 	.short	0x0034


	//----- nvinfo : EIATTR_SW_WAR
	.align		4
.L_31:
        /*00a8*/ 	.byte	0x04, 0x36
        /*00aa*/ 	.short	(.L_33 - .L_32)
.L_32:
        /*00ac*/ 	.word	0x00000008
.L_33:


//--------------------- .nv.callgraph             --------------------------
	.section	.nv.callgraph,"",@"SHT_CUDA_CALLGRAPH"
	.align	4
	.sectionentsize	8
	.align		4
        /*0000*/ 	.word	0x00000000
	.align		4
        /*0004*/ 	.word	0xffffffff
	.align		4
        /*0008*/ 	.word	0x00000000
	.align		4
        /*000c*/ 	.word	0xfffffffe
	.align		4
        /*0010*/ 	.word	0x00000000
	.align		4
        /*0014*/ 	.word	0xfffffffd
	.align		4
        /*0018*/ 	.word	0x00000000
	.align		4
        /*001c*/ 	.word	0xfffffffc


//--------------------- .nv.constant4             --------------------------
	.section	.nv.constant4,"a",@progbits
	.align	8
	.align		8
.nv.constant4:
        /*0000*/ 	.dword	_$_str
	.align		8
        /*0008*/ 	.dword	_$_str_$_2


//--------------------- .text.triton_poi_fused__native_batch_norm_legit_no_training_relu_9 --------------------------
	.section	.text.triton_poi_fused__native_batch_norm_legit_no_training_relu_9,"ax",@progbits
	.align	128
        .global         triton_poi_fused__native_batch_norm_legit_no_training_relu_9
        .type           triton_poi_fused__native_batch_norm_legit_no_training_relu_9,@function
        .size           triton_poi_fused__native_batch_norm_legit_no_training_relu_9,(.L_x_1 - triton_poi_fused__native_batch_norm_legit_no_training_relu_9)
        .other          triton_poi_fused__native_batch_norm_legit_no_training_relu_9,@"STO_CUDA_ENTRY STV_DEFAULT"
triton_poi_fused__native_batch_norm_legit_no_training_relu_9:
.text.triton_poi_fused__native_batch_norm_legit_no_training_relu_9:
[----:B------:R-:W-:Y:S01]  /*0000*/  LDC R1, c[0x0][0x28] ;  /* 0x00000a00ff017b82 */ /* 0x000fe20000000800 */
[----:B------:R-:W1:Y:S01]  /*0010*/  S2R R0, SR_TID.X ;  /* 0x0000000000007919 */ /* 0x000e620000002100 */
[----:B------:R-:W-:-:S06]  /*0020*/  ULDC.64 UR4, c[0x0][0x208] ;  /* 0x0000820000047ab9 */ /* 0x000fcc0000000a00 */
[----:B------:R-:W2:Y:S01]  /*0030*/  LDC.64 R16, c[0x0][0x218] ;  /* 0x00008600ff107b82 */ /* 0x000ea20000000a00 */
[----:B------:R-:W3:Y:S07]  /*0040*/  S2R R3, SR_CTAID.X ;  /* 0x0000000000037919 */ /* 0x000eee0000002500 */
[----:B------:R-:W4:Y:S08]  /*0050*/  LDC.64 R14, c[0x0][0x210] ;  /* 0x00008400ff0e7b82 */ /* 0x000f300000000a00 */
[----:B------:R-:W5:Y:S01]  /*0060*/  LDC.64 R12, c[0x0][0x230] ;  /* 0x00008c00ff0c7b82 */ /* 0x000f620000000a00 */
[----:B-1----:R-:W-:-:S02]  /*0070*/  SHF.L.U32 R0, R0, 0x2, RZ ;  /* 0x0000000200007819 */ /* 0x002fc400000006ff */
[----:B---3--:R-:W-:Y:S02]  /*0080*/  SHF.R.S32.HI R5, RZ, 0x15, R3 ;  /* 0x00000015ff057819 */ /* 0x008fe40000011403 */
[----:B------:R-:W-:Y:S02]  /*0090*/  LOP3.LUT R0, R0, 0x1fc, RZ, 0xc0, !PT ;  /* 0x000001fc00007812 */ /* 0x000fe400078ec0ff */
[----:B------:R-:W-:Y:S02]  /*00a0*/  SGXT R5, R5, 0x1 ;  /* 0x000000010505781a */ /* 0x000fe40000000200 */
[----:B------:R-:W-:Y:S02]  /*00b0*/  LEA R18, R3, R0, 0xa ;  /* 0x0000000003127211 */ /* 0x000fe400078e50ff */
[----:B------:R-:W1:Y:S02]  /*00c0*/  LDC.64 R2, c[0x0][0x220] ;  /* 0x00008800ff027b82 */ /* 0x000e640000000a00 */
[----:B------:R-:W-:-:S04]  /*00d0*/  LEA.HI R5, R5, R18, RZ, 0x6 ;  /* 0x0000001205057211 */ /* 0x000fc800078f30ff */
[--C-:B------:R-:W-:Y:S02]  /*00e0*/  SHF.R.S32.HI R23, RZ, 0x6, R5.reuse ;  /* 0x00000006ff177819 */ /* 0x100fe40000011405 */
[----:B------:R-:W-:Y:S02]  /*00f0*/  SHF.R.S32.HI R0, RZ, 0x1f, R5 ;  /* 0x0000001fff007819 */ /* 0x000fe40000011405 */
[----:B------:R-:W-:Y:S02]  /*0100*/  IADD3 R5, R5, 0x200, RZ ;  /* 0x0000020005057810 */ /* 0x000fe40007ffe0ff */
[----:B------:R-:W-:Y:S02]  /*0110*/  LEA.HI R0, R0, R23, RZ, 0xa ;  /* 0x0000001700007211 */ /* 0x000fe400078f50ff */
[--C-:B------:R-:W-:Y:S02]  /*0120*/  SHF.R.S32.HI R19, RZ, 0x6, R5.reuse ;  /* 0x00000006ff137819 */ /* 0x100fe40000011405 */
[----:B------:R-:W-:-:S02]  /*0130*/  SHF.R.S32.HI R4, RZ, 0x1f, R5 ;  /* 0x0000001fff047819 */ /* 0x000fc40000011405 */
[----:B------:R-:W-:Y:S02]  /*0140*/  LOP3.LUT R0, R0, 0xfffffc00, RZ, 0xc0, !PT ;  /* 0xfffffc0000007812 */ /* 0x000fe400078ec0ff */
[----:B------:R-:W-:Y:S02]  /*0150*/  LEA.HI R4, R4, R19, RZ, 0xa ;  /* 0x0000001304047211 */ /* 0x000fe400078f50ff */
[----:B------:R-:W-:Y:S02]  /*0160*/  IADD3 R23, R23, -R0, RZ ;  /* 0x8000000017177210 */ /* 0x000fe40007ffe0ff */
[----:B------:R-:W-:-:S03]  /*0170*/  LOP3.LUT R4, R4, 0xfffffc00, RZ, 0xc0, !PT ;  /* 0xfffffc0004047812 */ /* 0x000fc600078ec0ff */
[----:B-1----:R-:W-:Y:S01]  /*0180*/  IMAD.WIDE R8, R23, 0x4, R2 ;  /* 0x0000000417087825 */ /* 0x002fe200078e0202 */
[----:B------:R-:W-:-:S04]  /*0190*/  IADD3 R19, R19, -R4, RZ ;  /* 0x8000000413137210 */ /* 0x000fc80007ffe0ff */
[----:B------:R-:W3:Y:S01]  /*01a0*/  LDG.E.EL R20, desc[UR4][R8.64] ;  /* 0x0000000408147981 */ /* 0x000ee2000c2e1900 */
[----:B------:R-:W-:Y:S02]  /*01b0*/  IMAD.WIDE R10, R19, 0x4, R2 ;  /* 0x00000004130a7825 */ /* 0x000fe400078e0202 */
[----:B------:R-:W1:Y:S03]  /*01c0*/  LDC.64 R2, c[0x0][0x228] ;  /* 0x00008a00ff027b82 */ /* 0x000e660000000a00 */
[----:B------:R-:W3:Y:S01]  /*01d0*/  LDG.E.EL R21, desc[UR4][R10.64] ;  /* 0x000000040a157981 */ /* 0x000ee2000c2e1900 */
[----:B--2---:R-:W-:-:S04]  /*01e0*/  IMAD.WIDE R26, R23, 0x4, R16 ;  /* 0x00000004171a7825 */ /* 0x004fc800078e0210 */
[----:B----4-:R-:W-:Y:S01]  /*01f0*/  IMAD.WIDE R14, R18, 0x4, R14 ;  /* 0x00000004120e7825 */ /* 0x010fe200078e020e */
[----:B------:R-:W2:Y:S04]  /*0200*/  LDG.E.EL R0, desc[UR4][R26.64] ;  /* 0x000000041a007981 */ /* 0x000ea8000c2e1900 */
[----:B------:R-:W2:Y:S01]  /*0210*/  LDG.E.128 R4, desc[UR4][R14.64] ;  /* 0x000000040e047981 */ /* 0x000ea2000c1e1d00 */
[----:B------:R-:W-:-:S03]  /*0220*/  IMAD.WIDE R16, R19, 0x4, R16 ;  /* 0x0000000413107825 */ /* 0x000fc600078e0210 */
[----:B------:R-:W4:Y:S04]  /*0230*/  LDG.E.128 R8, desc[UR4][R14.64+0x800] ;  /* 0x000800040e087981 */ /* 0x000f28000c1e1d00 */
[----:B------:R-:W4:Y:S01]  /*0240*/  LDG.E.EL R16, desc[UR4][R16.64] ;  /* 0x0000000410107981 */ /* 0x000f22000c2e1900 */
[----:B01----:R-:W-:-:S04]  /*0250*/  IMAD.WIDE R24, R23, 0x4, R2 ;  /* 0x0000000417187825 */ /* 0x003fc800078e0202 */
[----:B-----5:R-:W-:Y:S02]  /*0260*/  IMAD.WIDE R22, R23, 0x4, R12 ;  /* 0x0000000417167825 */ /* 0x020fe400078e020c */
[----:B------:R-:W5:Y:S04]  /*0270*/  LDG.E.EL R24, desc[UR4][R24.64] ;  /* 0x0000000418187981 */ /* 0x000f68000c2e1900 */
[----:B------:R-:W5:Y:S01]  /*0280*/  LDG.E.EL R23, desc[UR4][R22.64] ;  /* 0x0000000416177981 */ /* 0x000f62000c2e1900 */
[----:B------:R-:W-:-:S04]  /*0290*/  IMAD.WIDE R2, R19, 0x4, R2 ;  /* 0x0000000413027825 */ /* 0x000fc800078e0202 */
[----:B------:R-:W-:Y:S02]  /*02a0*/  IMAD.WIDE R28, R19, 0x4, R12 ;  /* 0x00000004131c7825 */ /* 0x000fe400078e020c */
[----:B------:R0:W4:Y:S04]  /*02b0*/  LDG.E.EL R12, desc[UR4][R2.64] ;  /* 0x00000004020c7981 */ /* 0x000128000c2e1900 */
[----:B------:R-:W4:Y:S01]  /*02c0*/  LDG.E.EL R13, desc[UR4][R28.64] ;  /* 0x000000041c0d7981 */ /* 0x000f22000c2e1900 */
[----:B0-----:R-:W-:Y:S01]  /*02d0*/  HFMA2.MMA R3, -RZ, RZ, 1.625, 0 ;  /* 0x3e800000ff037435 */ /* 0x001fe200000001ff */
[----:B---3--:R-:W-:-:S04]  /*02e0*/  FADD R20, R20, 9.9999997473787516356e-06 ;  /* 0x3727c5ac14147421 */ /* 0x008fc80000000000 */
[----:B------:R-:W0:Y:S01]  /*02f0*/  MUFU.SQRT R19, R20 ;  /* 0x0000001400137308 */ /* 0x000e220000002000 */
[----:B------:R-:W-:-:S07]  /*0300*/  FADD R21, R21, 9.9999997473787516356e-06 ;  /* 0x3727c5ac15157421 */ /* 0x000fce0000000000 */
[----:B------:R-:W1:Y:S01]  /*0310*/  MUFU.SQRT R25, R21 ;  /* 0x0000001500197308 */ /* 0x000e620000002000 */
[C---:B0-----:R-:W-:Y:S02]  /*0320*/  FSETP.GT.AND P0, PT, R19.reuse, 8.50705917302346158658e+37, PT ;  /* 0x7e8000001300780b */ /* 0x041fe40003f04000 */
[----:B------:R-:W-:Y:S02]  /*0330*/  FSETP.GEU.AND P2, PT, R19, 1.175494350822287508e-38, PT ;  /* 0x008000001300780b */ /* 0x000fe40003f4e000 */
[C---:B-1----:R-:W-:Y:S02]  /*0340*/  FSETP.GT.AND P1, PT, R25.reuse, 8.50705917302346158658e+37, PT ;  /* 0x7e8000001900780b */ /* 0x042fe40003f24000 */
[----:B------:R-:W-:-:S07]  /*0350*/  FSETP.GEU.AND P3, PT, R25, 1.175494350822287508e-38, PT ;  /* 0x008000001900780b */ /* 0x000fce0003f6e000 */
[----:B------:R-:W-:-:S04]  /*0360*/  @P0 FMUL R19, R19, 0.25 ;  /* 0x3e80000013130820 */ /* 0x000fc80000400000 */
[----:B------:R-:W-:Y:S01]  /*0370*/  @!P2 FMUL R19, R19, 16777216 ;  /* 0x4b8000001313a820 */ /* 0x000fe20000400000 */
[----:B------:R-:W-:-:S05]  /*0380*/  @P1 FMUL R25, R25, 0.25 ;  /* 0x3e80000019191820 */ /* 0x000fca0000400000 */
[----:B------:R-:W0:Y:S01]  /*0390*/  MUFU.RCP R19, R19 ;  /* 0x0000001300137308 */ /* 0x000e220000001000 */
[----:B------:R-:W-:Y:S01]  /*03a0*/  @!P3 FMUL R25, R25, 16777216 ;  /* 0x4b8000001919b820 */ /* 0x000fe20000400000 */
[----:B------:R-:W-:-:S06]  /*03b0*/  FSEL R2, R3, 1, P0 ;  /* 0x3f80000003027808 */ /* 0x000fcc0000000000 */
[----:B------:R-:W1:Y:S01]  /*03c0*/  MUFU.RCP R14, R25 ;  /* 0x00000019000e7308 */ /* 0x000e620000001000 */
[----:B------:R-:W-:Y:S01]  /*03d0*/  FSEL R3, R3, 1, P1 ;  /* 0x3f80000003037808 */ /* 0x000fe20000800000 */
[----:B------:R-:W-:Y:S01]  /*03e0*/  @!P2 FMUL R2, R2, 16777216 ;  /* 0x4b8000000202a820 */ /* 0x000fe20000400000 */
[----:B--2---:R-:W-:-:S03]  /*03f0*/  FADD R4, R4, -R0 ;  /* 0x8000000004047221 */ /* 0x004fc60000000000 */
[----:B------:R-:W-:Y:S01]  /*0400*/  @!P3 FMUL R3, R3, 16777216 ;  /* 0x4b8000000303b820 */ /* 0x000fe20000400000 */
[----:B0-----:R-:W-:Y:S01]  /*0410*/  FMUL R15, R19, R2 ;  /* 0x00000002130f7220 */ /* 0x001fe20000400000 */
[--C-:B------:R-:W-:Y:S01]  /*0420*/  FADD R20, R5, -R0.reuse ;  /* 0x8000000005147221 */ /* 0x100fe20000000000 */
[--C-:B------:R-:W-:Y:S01]  /*0430*/  FADD R6, R6, -R0.reuse ;  /* 0x8000000006067221 */ /* 0x100fe20000000000 */
[----:B------:R-:W-:Y:S01]  /*0440*/  FADD R0, R7, -R0 ;  /* 0x8000000007007221 */ /* 0x000fe20000000000 */
[C---:B------:R-:W-:Y:S01]  /*0450*/  FMUL R5, R15.reuse, R4 ;  /* 0x000000040f057220 */ /* 0x040fe20000400000 */
[C---:B------:R-:W-:Y:S01]  /*0460*/  FMUL R4, R15.reuse, R20 ;  /* 0x000000140f047220 */ /* 0x040fe20000400000 */
[----:B-1----:R-:W-:Y:S02]  /*0470*/  FMUL R14, R14, R3 ;  /* 0x000000030e0e7220 */ /* 0x002fe40000400000 */
[----:B------:R-:W0:Y:S01]  /*0480*/  LDC.64 R2, c[0x0][0x238] ;  /* 0x00008e00ff027b82 */ /* 0x000e220000000a00 */
[C---:B------:R-:W-:Y:S01]  /*0490*/  FMUL R20, R15.reuse, R6 ;  /* 0x000000060f147220 */ /* 0x040fe20000400000 */
[----:B------:R-:W-:Y:S01]  /*04a0*/  FMUL R6, R15, R0 ;  /* 0x000000000f067220 */ /* 0x000fe20000400000 */
[--C-:B----4-:R-:W-:Y:S01]  /*04b0*/  FADD R7, R8, -R16.reuse ;  /* 0x8000001008077221 */ /* 0x110fe20000000000 */
[--C-:B------:R-:W-:Y:S01]  /*04c0*/  FADD R9, R9, -R16.reuse ;  /* 0x8000001009097221 */ /* 0x100fe20000000000 */
[--C-:B------:R-:W-:Y:S01]  /*04d0*/  FADD R15, R10, -R16.reuse ;  /* 0x800000100a0f7221 */ /* 0x100fe20000000000 */
[C-C-:B-----5:R-:W-:Y:S01]  /*04e0*/  FFMA R0, R24.reuse, R5, R23.reuse ;  /* 0x0000000518007223 */ /* 0x160fe20000000017 */
[----:B------:R-:W-:Y:S01]  /*04f0*/  FADD R11, R11, -R16 ;  /* 0x800000100b0b7221 */ /* 0x000fe20000000000 */
[C-C-:B------:R-:W-:Y:S01]  /*0500*/  FFMA R4, R24.reuse, R4, R23.reuse ;  /* 0x0000000418047223 */ /* 0x140fe20000000017 */
[C-C-:B------:R-:W-:Y:S01]  /*0510*/  FFMA R5, R24.reuse, R20, R23.reuse ;  /* 0x0000001418057223 */ /* 0x140fe20000000017 */
[----:B------:R-:W-:Y:S01]  /*0520*/  FFMA R23, R24, R6, R23 ;  /* 0x0000000618177223 */ /* 0x000fe20000000017 */
[C---:B------:R-:W-:Y:S01]  /*0530*/  FMUL R7, R14.reuse, R7 ;  /* 0x000000070e077220 */ /* 0x040fe20000400000 */
[C---:B------:R-:W-:Y:S01]  /*0540*/  FMUL R8, R14.reuse, R9 ;  /* 0x000000090e087220 */ /* 0x040fe20000400000 */
[C---:B------:R-:W-:Y:S01]  /*0550*/  FMUL R6, R14.reuse, R15 ;  /* 0x0000000f0e067220 */ /* 0x040fe20000400000 */
[----:B------:R-:W-:Y:S01]  /*0560*/  FMUL R14, R14, R11 ;  /* 0x0000000b0e0e7220 */ /* 0x000fe20000400000 */
[C-C-:B------:R-:W-:Y:S01]  /*0570*/  FFMA R9, R12.reuse, R7, R13.reuse ;  /* 0x000000070c097223 */ /* 0x140fe2000000000d */
[C-C-:B------:R-:W-:Y:S01]  /*0580*/  FFMA R8, R12.reuse, R8, R13.reuse ;  /* 0x000000080c087223 */ /* 0x140fe2000000000d */
[C-C-:B------:R-:W-:Y:S01]  /*0590*/  FFMA R10, R12.reuse, R6, R13.reuse ;  /* 0x000000060c0a7223 */ /* 0x140fe2000000000d */
[----:B------:R-:W-:Y:S01]  /*05a0*/  FFMA R14, R12, R14, R13 ;  /* 0x0000000e0c0e7223 */ /* 0x000fe2000000000d */
[----:B------:R-:W-:-:S02]  /*05b0*/  FSETP.GEU.AND P6, PT, R23, RZ, PT ;  /* 0x000000ff1700720b */ /* 0x000fc40003fce000 */
[----:B------:R-:W-:Y:S02]  /*05c0*/  FSETP.GEU.AND P0, PT, R5, RZ, PT ;  /* 0x000000ff0500720b */ /* 0x000fe40003f0e000 */
[----:B------:R-:W-:Y:S02]  /*05d0*/  FSETP.GEU.AND P1, PT, R4, RZ, PT ;  /* 0x000000ff0400720b */ /* 0x000fe40003f2e000 */
[----:B------:R-:W-:Y:S02]  /*05e0*/  FSETP.GEU.AND P3, PT, R14, RZ, PT ;  /* 0x000000ff0e00720b */ /* 0x000fe40003f6e000 */
[----:B------:R-:W-:Y:S02]  /*05f0*/  SEL R7, R23, RZ, P6 ;  /* 0x000000ff17077207 */ /* 0x000fe40003000000 */
[----:B------:R-:W-:Y:S02]  /*0600*/  FSETP.GEU.AND P2, PT, R0, RZ, PT ;  /* 0x000000ff0000720b */ /* 0x000fe40003f4e000 */
[----:B------:R-:W-:-:S02]  /*0610*/  FSETP.GEU.AND P4, PT, R10, RZ, PT ;  /* 0x000000ff0a00720b */ /* 0x000fc40003f8e000 */
[----:B------:R-:W-:Y:S02]  /*0620*/  FSETP.GEU.AND P5, PT, R9, RZ, PT ;  /* 0x000000ff0900720b */ /* 0x000fe40003fae000 */
[----:B------:R-:W-:Y:S02]  /*0630*/  FSETP.GEU.AND P6, PT, R8, RZ, PT ;  /* 0x000000ff0800720b */ /* 0x000fe40003fce000 */
[----:B------:R-:W-:Y:S01]  /*0640*/  SEL R6, R5, RZ, P0 ;  /* 0x000000ff05067207 */ /* 0x000fe20000000000 */
[----:B0-----:R-:W-:Y:S01]  /*0650*/  IMAD.WIDE R2, R18, 0x4, R2 ;  /* 0x0000000412027825 */ /* 0x001fe200078e0202 */
[----:B------:R-:W-:Y:S02]  /*0660*/  SEL R5, R4, RZ, P1 ;  /* 0x000000ff04057207 */ /* 0x000fe40000800000 */
[----:B------:R-:W-:Y:S02]  /*0670*/  SEL R15, R14, RZ, P3 ;  /* 0x000000ff0e0f7207 */ /* 0x000fe40001800000 */
[----:B------:R-:W-:-:S02]  /*0680*/  SEL R4, R0, RZ, P2 ;  /* 0x000000ff00047207 */ /* 0x000fc40001000000 */
[----:B------:R-:W-:Y:S02]  /*0690*/  SEL R14, R10, RZ, P4 ;  /* 0x000000ff0a0e7207 */ /* 0x000fe40002000000 */
[----:B------:R-:W-:Y:S02]  /*06a0*/  SEL R12, R9, RZ, P5 ;  /* 0x000000ff090c7207 */ /* 0x000fe40002800000 */
[----:B------:R-:W-:Y:S01]  /*06b0*/  SEL R13, R8, RZ, P6 ;  /* 0x000000ff080d7207 */ /* 0x000fe20003000000 */
[----:B------:R-:W-:Y:S04]  /*06c0*/  STG.E.128 desc[UR4][R2.64], R4 ;  /* 0x0000000402007986 */ /* 0x000fe8000c101d04 */
[----:B------:R-:W-:Y:S01]  /*06d0*/  STG.E.128 desc[UR4][R2.64+0x800], R12 ;  /* 0x0008000c02007986 */ /* 0x000fe2000c101d04 */
[----:B------:R-:W-:Y:S05]  /*06e0*/  EXIT ;  /* 0x000000000000794d */ /* 0x000fea0003800000 */
.L_x_0:
[----:B------:R-:W-:-:S00]  /*06f0*/  BRA `(.L_x_0) ;  /* 0xfffffffc00fc7947 */ /* 0x000fc0000383ffff */
[----:B------:R-:W-:-:S00]  /*0700*/  NOP ;  /* 0x0000000000007918 */ /* 0x000fc00000000000 */
[----:B------:R-:W-:-:S00]  /*0710*/  NOP ;  /* 0x0000000000007918 */ /* 0x000fc00000000000 */
[----:B------:R-:W-:-:S00]  /*0720*/  NOP ;  /* 0x0000000000007918 */ /* 0x000fc00000000000 */
[----:B------:R-:W-:-:S00]  /*0730*/  NOP ;  /* 0x0000000000007918 */ /* 0x000fc00000000000 */
[----:B------:R-:W-:-:S00]  /*0740*/  NOP ;  /* 0x0000000000007918 */ /* 0x000fc00000000000 */
[----:B------:R-:W-:-:S00]  /*0750*/  NOP ;  /* 0x0000000000007918 */ /* 0x000fc00000000000 */
[----:B------:R-:W-:-:S00]  /*0760*/  NOP ;  /* 0x0000000000007918 */ /* 0x000fc00000000000 */
[----:B------:R-:W-:-:S00]  /*0770*/  NOP ;  /* 0x0000000000007918 */ /* 0x000fc00000000000 */
.L_x_1:


//--------------------- .nv.global.init           --------------------------
	.section	.nv.global.init,"aw",@progbits
.nv.global.init:
	.type		_$_str,@object
	.size		_$_str,(_$_str_$_2 - _$_str)
_$_str:
        /*0000*/ 	.byte	0x5f, 0x5f, 0x43, 0x55, 0x44, 0x41, 0x5f, 0x46, 0x54, 0x5a, 0x00
	.type		_$_str_$_2,@object
	.size		_$_str_$_2,(.L_1 - _$_str_$_2)
_$_str_$_2:
        /*000b*/ 	.byte	0x5f, 0x5f, 0x43, 0x55, 0x44, 0x41, 0x5f, 0x50, 0x52, 0x45, 0x43, 0x5f, 0x53, 0x51, 0x52, 0x54
        /*001b*/ 	.byte	0x00
.L_1:


//--------------------- .nv.constant0.triton_poi_fused__native_batch_norm_legit_no_training_relu_9 --------------------------
	.section	.nv.constant0.triton_poi_fused__native_batch_norm_legit_no_training_relu_9,"a",@progbits
	.sectionflags	@""
	.align	4
.nv.constant0.triton_poi_fused__native_batch_norm_legit_no_training_relu_9:
	.zero		580
